//
// Generated by NVIDIA NVVM Compiler
//
// Compiler Build ID: CL-36424714
// Cuda compilation tools, release 13.0, V13.0.88
// Based on NVVM 20.0.0
//

.version 9.0
.target sm_100
.address_size 64

	// .globl	_Z5printv
.extern .func  (.param .b32 func_retval0) vprintf
(
	.param .b64 vprintf_param_0,
	.param .b64 vprintf_param_1
)
;
.global .align 1 .b8 $str[8] = {70, 65, 87, 75, 75, 75, 10};

.visible .entry _Z5printv()
{
	.reg .b32 	%r<3>;
	.reg .b64 	%rd<3>;

	mov.u64 	%rd1, $str;
	cvta.global.u64 	%rd2, %rd1;
	{ // callseq 0, 0
	.param .b64 param0;
	st.param.b64 	[param0], %rd2;
	.param .b64 param1;
	st.param.b64 	[param1], 0;
	.param .b32 retval0;
	call.uni (retval0), 
	vprintf, 
	(
	param0, 
	param1
	);
	ld.param.b32 	%r1, [retval0];
	} // callseq 0
	ret;

}


// ===== COMPILED SASS (sm_100) =====

	.target	sm_100

	.elftype	@"ET_EXEC"


//--------------------- .note.nv.tkinfo           --------------------------
	.section	.note.nv.tkinfo,"",@"SHT_NOTE"
	.sectionflags	@"SHF_NOTE_NV_TKINFO"
	.tkinfo
        /*0018*/ 	.word	0x00000002
        /*0030*/ 	.string	""
        /*0030*/ 	.string	"ptxas"
        /*0030*/ 	.string	"Cuda compilation tools, release 13.0, V13.0.88"
        /*0030*/ 	.string	"Build cuda_13.0.r13.0/compiler.36424714_0"
        /*0030*/ 	.string	"-arch sm_100 -m 64 "



//--------------------- .note.nv.cuinfo           --------------------------
	.section	.note.nv.cuinfo,"",@"SHT_NOTE"
	.sectionflags	@"SHF_NOTE_NV_CUINFO"
        /*0018*/ 	.short	0x0002
        /*001a*/ 	.short	0x0064
        /*001c*/ 	.short	0x0082
	.zero		2


//--------------------- .nv.info                  --------------------------
	.section	.nv.info,"",@"SHT_CUDA_INFO"
	.align	4


	//----- nvinfo : EIATTR_REGCOUNT
	.align		4
        /*0000*/ 	.byte	0x04, 0x2f
        /*0002*/ 	.short	(.L_2 - .L_1)
	.align		4
.L_1:
        /*0004*/ 	.word	index@(_Z5printv)
        /*0008*/ 	.word	0x00000018


	//----- nvinfo : EIATTR_FRAME_SIZE
	.align		4
.L_2:
        /*000c*/ 	.byte	0x04, 0x11
        /*000e*/ 	.short	(.L_4 - .L_3)
	.align		4
.L_3:
        /*0010*/ 	.word	index@(_Z5printv)
        /*0014*/ 	.word	0x00000000


	//----- nvinfo : EIATTR_MIN_STACK_SIZE
	.align		4
.L_4:
        /*0018*/ 	.byte	0x04, 0x12
        /*001a*/ 	.short	(.L_6 - .L_5)
	.align		4
.L_5:
        /*001c*/ 	.word	index@(_Z5printv)
        /*0020*/ 	.word	0x00000000
.L_6:


//--------------------- .nv.compat                --------------------------
	.section	.nv.compat,"",@"SHT_CUDA_COMPAT_INFO"
	.align	4
        /*0000*/ 	.byte	0x02, 0x09, 0x00, 0x00, 0x02, 0x02, 0x01, 0x00, 0x02, 0x05, 0x05, 0x00, 0x03, 0x07, 0x01, 0x01
        /*0010*/ 	.byte	0x02, 0x03, 0x00, 0x00, 0x02, 0x06, 0x01, 0x00, 0x04, 0x0b, 0x08, 0x00, 0x09, 0x00, 0x00, 0x00
        /*0020*/ 	.byte	0x00, 0x00, 0x00, 0x00


//--------------------- .nv.info._Z5printv        --------------------------
	.section	.nv.info._Z5printv,"",@"SHT_CUDA_INFO"
	.sectionflags	@""
	.align	4


	//----- nvinfo : EIATTR_CUDA_API_VERSION
	.align		4
        /*0000*/ 	.byte	0x04, 0x37
        /*0002*/ 	.short	(.L_8 - .L_7)
.L_7:
        /*0004*/ 	.word	0x00000082


	//----- nvinfo : EIATTR_SPARSE_MMA_MASK
	.align		4
.L_8:
        /*0008*/ 	.byte	0x03, 0x50
        /*000a*/ 	.short	0x0000


	//----- nvinfo : EIATTR_MAXREG_COUNT
	.align		4
        /*000c*/ 	.byte	0x03, 0x1b
        /*000e*/ 	.short	0x00ff


	//----- nvinfo : EIATTR_EXTERNS
	.align		4
        /*0010*/ 	.byte	0x04, 0x0f
        /*0012*/ 	.short	(.L_10 - .L_9)


	//   ....[0]....
	.align		4
.L_9:
        /*0014*/ 	.word	index@(vprintf)


	//----- nvinfo : EIATTR_MERCURY_ISA_VERSION
	.align		4
.L_10:
        /*0018*/ 	.byte	0x03, 0x5f
        /*001a*/ 	.short	0x0101


	//----- nvinfo : EIATTR_VRC_CTA_INIT_COUNT
	.align		4
        /*001c*/ 	.byte	0x02, 0x4a
	.zero		1
	.zero		1


	//----- nvinfo : EIATTR_SYSCALL_OFFSETS
	.align		4
        /*0020*/ 	.byte	0x04, 0x46
        /*0022*/ 	.short	(.L_12 - .L_11)


	//   ....[0]....
.L_11:
        /*0024*/ 	.word	0x00000080


	//----- nvinfo : EIATTR_EXIT_INSTR_OFFSETS
	.align		4
.L_12:
        /*0028*/ 	.byte	0x04, 0x1c
        /*002a*/ 	.short	(.L_14 - .L_13)


	//   ....[0]....
.L_13:
        /*002c*/ 	.word	0x00000090


	//----- nvinfo : EIATTR_SW_WAR
	.align		4
.L_14:
        /*0030*/ 	.byte	0x04, 0x36
        /*0032*/ 	.short	(.L_16 - .L_15)
.L_15:
        /*0034*/ 	.word	0x00000008
.L_16:


//--------------------- .nv.callgraph             --------------------------
	.section	.nv.callgraph,"",@"SHT_CUDA_CALLGRAPH"
	.align	4
	.sectionentsize	8
	.align		4
        /*0000*/ 	.word	0x00000000
	.align		4
        /*0004*/ 	.word	0xffffffff
	.align		4
        /*0008*/ 	.word	index@(_Z5printv)
	.align		4
        /*000c*/ 	.word	index@(vprintf)
	.align		4
        /*0010*/ 	.word	0x00000000
	.align		4
        /*0014*/ 	.word	0xfffffffe
	.align		4
        /*0018*/ 	.word	0x00000000
	.align		4
        /*001c*/ 	.word	0xfffffffd
	.align		4
        /*0020*/ 	.word	0x00000000
	.align		4
        /*0024*/ 	.word	0xfffffffc


//--------------------- .nv.constant4             --------------------------
	.section	.nv.constant4,"a",@progbits
	.align	8
	.align		8
.nv.constant4:
        /*0000*/ 	.dword	vprintf
	.align		8
        /*0008*/ 	.dword	$str


//--------------------- .text._Z5printv           --------------------------
	.section	.text._Z5printv,"ax",@progbits
	.align	128
        .global         _Z5printv
        .type           _Z5printv,@function
        .size           _Z5printv,(.L_x_2 - _Z5printv)
        .other          _Z5printv,@"STO_CUDA_ENTRY STV_DEFAULT"
_Z5printv:
.text._Z5printv:
[----:B------:R-:W0:Y:S01]  /*0000*/  LDC R1, c[0x0][0x37c] ;  /* 0x0000df00ff017b82 */ /* 0x000e220000000800 */
[----:B------:R-:W-:Y:S01]  /*0010*/  MOV R0, 0x0 ;  /* 0x0000000000007802 */ /* 0x000fe20000000f00 */
[----:B------:R-:W1:Y:S01]  /*0020*/  LDCU.64 UR4, c[0x4][0x8] ;  /* 0x01000100ff0477ac */ /* 0x000e620008000a00 */
[----:B------:R-:W-:-:S05]  /*0030*/  CS2R R6, SRZ ;  /* 0x0000000000067805 */ /* 0x000fca000001ff00 */
[----:B------:R2:W3:Y:S01]  /*0040*/  LDC.64 R2, c[0x4][R0] ;  /* 0x0100000000027b82 */ /* 0x0004e20000000a00 */
[----:B-1----:R-:W-:Y:S02]  /*0050*/  IMAD.U32 R4, RZ, RZ, UR4 ;  /* 0x00000004ff047e24 */ /* 0x002fe4000f8e00ff */
[----:B--2---:R-:W-:-:S07]  /*0060*/  IMAD.U32 R5, RZ, RZ, UR5 ;  /* 0x00000005ff057e24 */ /* 0x004fce000f8e00ff */
[----:B------:R-:W-:-:S07]  /*0070*/  LEPC R20, `(.L_x_0) ;  /* 0x000000001014794e */ /* 0x000fce0000000000 */
[----:B0--3--:R-:W-:Y:S05]  /*0080*/  CALL.ABS.NOINC R2 ;  /* 0x0000000002007343 */ /* 0x009fea0003c00000 */
.L_x_0:
[----:B------:R-:W-:Y:S05]  /*0090*/  EXIT ;  /* 0x000000000000794d */ /* 0x000fea0003800000 */
.L_x_1:
[----:B------:R-:W-:-:S00]  /*00a0*/  BRA `(.L_x_1) ;  /* 0xfffffffc00fc7947 */ /* 0x000fc0000383ffff */
[----:B------:R-:W-:-:S00]  /*00b0*/  NOP ;  /* 0x0000000000007918 */ /* 0x000fc00000000000 */
        /* <DEDUP_REMOVED lines=12> */
.L_x_2:


//--------------------- .nv.global.init           --------------------------
	.section	.nv.global.init,"aw",@progbits
.nv.global.init:
	.type		$str,@object
	.size		$str,(.L_0 - $str)
$str:
        /*0000*/ 	.byte	0x46, 0x41, 0x57, 0x4b, 0x4b, 0x4b, 0x0a, 0x00
.L_0:


//--------------------- .nv.shared.reserved.0     --------------------------
	.section	.nv.shared.reserved.0,"aw",@nobits
	.weak		__nv_reservedSMEM_offset_0_alias
	.size		__nv_reservedSMEM_offset_0_alias, 0, 64
	.other		__nv_reservedSMEM_offset_0_alias,@"STO_CUDA_RESERVED_SHARED STV_DEFAULT"
__nv_reservedSMEM_offset_0_alias:
	.zero		0
	.zero		64


//--------------------- .nv.constant0._Z5printv   --------------------------
	.section	.nv.constant0._Z5printv,"a",@progbits
	.sectionflags	@""
	.align	4
.nv.constant0._Z5printv:
	.zero		896


//--------------------- SYMBOLS --------------------------

	.type		.nv.reservedSmem.offset0,@object
	.size		.nv.reservedSmem.offset0,0x4
	.type		vprintf,@function
